//
// Generated by NVIDIA NVVM Compiler
//
// Compiler Build ID: CL-36424714
// Cuda compilation tools, release 13.0, V13.0.88
// Based on NVVM 20.0.0
//

.version 9.0
.target sm_100
.address_size 64

	// .globl	_Z4copyPfPKf
// _ZZ13copySharedMemPfPKfE4tile has been demoted

.visible .entry _Z4copyPfPKf(
	.param .u64 .ptr .align 1 _Z4copyPfPKf_param_0,
	.param .u64 .ptr .align 1 _Z4copyPfPKf_param_1
)
{
	.reg .b32 	%r<18>;
	.reg .b32 	%f<5>;
	.reg .b64 	%rd<17>;

	ld.param.u64 	%rd1, [_Z4copyPfPKf_param_0];
	ld.param.u64 	%rd2, [_Z4copyPfPKf_param_1];
	mov.u32 	%r1, %ctaid.x;
	shl.b32 	%r2, %r1, 5;
	mov.u32 	%r3, %tid.x;
	add.s32 	%r4, %r2, %r3;
	mov.u32 	%r5, %ctaid.y;
	shl.b32 	%r6, %r5, 5;
	mov.u32 	%r7, %tid.y;
	add.s32 	%r8, %r6, %r7;
	mov.u32 	%r9, %nctaid.x;
	cvta.to.global.u64 	%rd3, %rd2;
	cvta.to.global.u64 	%rd4, %rd1;
	mul.lo.s32 	%r10, %r9, %r8;
	shl.b32 	%r11, %r10, 5;
	add.s32 	%r12, %r4, %r11;
	mul.wide.s32 	%rd5, %r12, 4;
	add.s64 	%rd6, %rd3, %rd5;
	ld.global.f32 	%f1, [%rd6];
	add.s64 	%rd7, %rd4, %rd5;
	st.global.f32 	[%rd7], %f1;
	shl.b32 	%r13, %r9, 8;
	add.s32 	%r14, %r12, %r13;
	mul.wide.s32 	%rd8, %r14, 4;
	add.s64 	%rd9, %rd3, %rd8;
	ld.global.f32 	%f2, [%rd9];
	add.s64 	%rd10, %rd4, %rd8;
	st.global.f32 	[%rd10], %f2;
	shl.b32 	%r15, %r9, 9;
	add.s32 	%r16, %r12, %r15;
	mul.wide.s32 	%rd11, %r16, 4;
	add.s64 	%rd12, %rd3, %rd11;
	ld.global.f32 	%f3, [%rd12];
	add.s64 	%rd13, %rd4, %rd11;
	st.global.f32 	[%rd13], %f3;
	add.s32 	%r17, %r16, %r13;
	mul.wide.s32 	%rd14, %r17, 4;
	add.s64 	%rd15, %rd3, %rd14;
	ld.global.f32 	%f4, [%rd15];
	add.s64 	%rd16, %rd4, %rd14;
	st.global.f32 	[%rd16], %f4;
	ret;

}
	// .globl	_Z13copySharedMemPfPKf
.visible .entry _Z13copySharedMemPfPKf(
	.param .u64 .ptr .align 1 _Z13copySharedMemPfPKf_param_0,
	.param .u64 .ptr .align 1 _Z13copySharedMemPfPKf_param_1
)
{
	.reg .b32 	%r<23>;
	.reg .b32 	%f<9>;
	.reg .b64 	%rd<17>;
	// demoted variable
	.shared .align 4 .b8 _ZZ13copySharedMemPfPKfE4tile[4096];
	ld.param.u64 	%rd1, [_Z13copySharedMemPfPKf_param_0];
	ld.param.u64 	%rd2, [_Z13copySharedMemPfPKf_param_1];
	mov.u32 	%r1, %ctaid.x;
	shl.b32 	%r2, %r1, 5;
	mov.u32 	%r3, %tid.x;
	add.s32 	%r4, %r2, %r3;
	mov.u32 	%r5, %ctaid.y;
	shl.b32 	%r6, %r5, 5;
	mov.u32 	%r7, %tid.y;
	add.s32 	%r8, %r6, %r7;
	mov.u32 	%r9, %nctaid.x;
	cvta.to.global.u64 	%rd3, %rd2;
	mul.lo.s32 	%r10, %r9, %r8;
	shl.b32 	%r11, %r10, 5;
	add.s32 	%r12, %r11, %r4;
	mul.wide.s32 	%rd4, %r12, 4;
	add.s64 	%rd5, %rd3, %rd4;
	ld.global.f32 	%f1, [%rd5];
	shl.b32 	%r13, %r7, 5;
	add.s32 	%r14, %r13, %r3;
	shl.b32 	%r15, %r14, 2;
	mov.u32 	%r16, _ZZ13copySharedMemPfPKfE4tile;
	add.s32 	%r17, %r16, %r15;
	st.shared.f32 	[%r17], %f1;
	shl.b32 	%r18, %r9, 8;
	add.s32 	%r19, %r12, %r18;
	mul.wide.s32 	%rd6, %r19, 4;
	add.s64 	%rd7, %rd3, %rd6;
	ld.global.f32 	%f2, [%rd7];
	st.shared.f32 	[%r17+1024], %f2;
	shl.b32 	%r20, %r9, 9;
	add.s32 	%r21, %r12, %r20;
	mul.wide.s32 	%rd8, %r21, 4;
	add.s64 	%rd9, %rd3, %rd8;
	ld.global.f32 	%f3, [%rd9];
	st.shared.f32 	[%r17+2048], %f3;
	add.s32 	%r22, %r21, %r18;
	mul.wide.s32 	%rd10, %r22, 4;
	add.s64 	%rd11, %rd3, %rd10;
	ld.global.f32 	%f4, [%rd11];
	st.shared.f32 	[%r17+3072], %f4;
	bar.sync 	0;
	cvta.to.global.u64 	%rd12, %rd1;
	ld.shared.f32 	%f5, [%r17];
	add.s64 	%rd13, %rd12, %rd4;
	st.global.f32 	[%rd13], %f5;
	ld.shared.f32 	%f6, [%r17+1024];
	add.s64 	%rd14, %rd12, %rd6;
	st.global.f32 	[%rd14], %f6;
	ld.shared.f32 	%f7, [%r17+2048];
	add.s64 	%rd15, %rd12, %rd8;
	st.global.f32 	[%rd15], %f7;
	ld.shared.f32 	%f8, [%r17+3072];
	add.s64 	%rd16, %rd12, %rd10;
	st.global.f32 	[%rd16], %f8;
	ret;

}


// ===== COMPILED SASS (sm_100) =====

	.target	sm_100

	.elftype	@"ET_EXEC"


//--------------------- .note.nv.tkinfo           --------------------------
	.section	.note.nv.tkinfo,"",@"SHT_NOTE"
	.sectionflags	@"SHF_NOTE_NV_TKINFO"
	.tkinfo
        /*0018*/ 	.word	0x00000002
        /*0030*/ 	.string	""
        /*0030*/ 	.string	"ptxas"
        /*0030*/ 	.string	"Cuda compilation tools, release 13.0, V13.0.88"
        /*0030*/ 	.string	"Build cuda_13.0.r13.0/compiler.36424714_0"
        /*0030*/ 	.string	"-arch sm_100 -m 64 "



//--------------------- .note.nv.cuinfo           --------------------------
	.section	.note.nv.cuinfo,"",@"SHT_NOTE"
	.sectionflags	@"SHF_NOTE_NV_CUINFO"
        /*0018*/ 	.short	0x0002
        /*001a*/ 	.short	0x0064
        /*001c*/ 	.short	0x0082
	.zero		2


//--------------------- .nv.info                  --------------------------
	.section	.nv.info,"",@"SHT_CUDA_INFO"
	.align	4


	//----- nvinfo : EIATTR_REGCOUNT
	.align		4
        /*0000*/ 	.byte	0x04, 0x2f
        /*0002*/ 	.short	(.L_1 - .L_0)
	.align		4
.L_0:
        /*0004*/ 	.word	index@(_Z4copyPfPKf)
        /*0008*/ 	.word	0x00000018


	//----- nvinfo : EIATTR_FRAME_SIZE
	.align		4
.L_1:
        /*000c*/ 	.byte	0x04, 0x11
        /*000e*/ 	.short	(.L_3 - .L_2)
	.align		4
.L_2:
        /*0010*/ 	.word	index@(_Z4copyPfPKf)
        /*0014*/ 	.word	0x00000000


	//----- nvinfo : EIATTR_REGCOUNT
	.align		4
.L_3:
        /*0018*/ 	.byte	0x04, 0x2f
        /*001a*/ 	.short	(.L_5 - .L_4)
	.align		4
.L_4:
        /*001c*/ 	.word	index@(_Z13copySharedMemPfPKf)
        /*0020*/ 	.word	0x00000018


	//----- nvinfo : EIATTR_FRAME_SIZE
	.align		4
.L_5:
        /*0024*/ 	.byte	0x04, 0x11
        /*0026*/ 	.short	(.L_7 - .L_6)
	.align		4
.L_6:
        /*0028*/ 	.word	index@(_Z13copySharedMemPfPKf)
        /*002c*/ 	.word	0x00000000


	//----- nvinfo : EIATTR_MIN_STACK_SIZE
	.align		4
.L_7:
        /*0030*/ 	.byte	0x04, 0x12
        /*0032*/ 	.short	(.L_9 - .L_8)
	.align		4
.L_8:
        /*0034*/ 	.word	index@(_Z13copySharedMemPfPKf)
        /*0038*/ 	.word	0x00000000


	//----- nvinfo : EIATTR_MIN_STACK_SIZE
	.align		4
.L_9:
        /*003c*/ 	.byte	0x04, 0x12
        /*003e*/ 	.short	(.L_11 - .L_10)
	.align		4
.L_10:
        /*0040*/ 	.word	index@(_Z4copyPfPKf)
        /*0044*/ 	.word	0x00000000
.L_11:


//--------------------- .nv.compat                --------------------------
	.section	.nv.compat,"",@"SHT_CUDA_COMPAT_INFO"
	.align	4
        /*0000*/ 	.byte	0x02, 0x09, 0x00, 0x00, 0x02, 0x02, 0x01, 0x00, 0x02, 0x05, 0x05, 0x00, 0x03, 0x07, 0x01, 0x01
        /*0010*/ 	.byte	0x02, 0x03, 0x00, 0x00, 0x02, 0x06, 0x01, 0x00, 0x04, 0x0b, 0x08, 0x00, 0x09, 0x00, 0x00, 0x00
        /*0020*/ 	.byte	0x00, 0x00, 0x00, 0x00


//--------------------- .nv.info._Z13copySharedMemPfPKf --------------------------
	.section	.nv.info._Z13copySharedMemPfPKf,"",@"SHT_CUDA_INFO"
	.sectionflags	@""
	.align	4


	//----- nvinfo : EIATTR_CUDA_API_VERSION
	.align		4
        /*0000*/ 	.byte	0x04, 0x37
        /*0002*/ 	.short	(.L_13 - .L_12)
.L_12:
        /*0004*/ 	.word	0x00000082


	//----- nvinfo : EIATTR_KPARAM_INFO
	.align		4
.L_13:
        /*0008*/ 	.byte	0x04, 0x17
        /*000a*/ 	.short	(.L_15 - .L_14)
.L_14:
        /*000c*/ 	.word	0x00000000
        /*0010*/ 	.short	0x0001
        /*0012*/ 	.short	0x0008
        /*0014*/ 	.byte	0x00, 0xf5, 0x21, 0x00


	//----- nvinfo : EIATTR_KPARAM_INFO
	.align		4
.L_15:
        /*0018*/ 	.byte	0x04, 0x17
        /*001a*/ 	.short	(.L_17 - .L_16)
.L_16:
        /*001c*/ 	.word	0x00000000
        /*0020*/ 	.short	0x0000
        /*0022*/ 	.short	0x0000
        /*0024*/ 	.byte	0x00, 0xf5, 0x21, 0x00


	//----- nvinfo : EIATTR_SPARSE_MMA_MASK
	.align		4
.L_17:
        /*0028*/ 	.byte	0x03, 0x50
        /*002a*/ 	.short	0x0000


	//----- nvinfo : EIATTR_MAXREG_COUNT
	.align		4
        /*002c*/ 	.byte	0x03, 0x1b
        /*002e*/ 	.short	0x00ff


	//----- nvinfo : EIATTR_NUM_BARRIERS
	.align		4
        /*0030*/ 	.byte	0x02, 0x4c
        /*0032*/ 	.byte	0x01
	.zero		1


	//----- nvinfo : EIATTR_MERCURY_ISA_VERSION
	.align		4
        /*0034*/ 	.byte	0x03, 0x5f
        /*0036*/ 	.short	0x0101


	//----- nvinfo : EIATTR_VRC_CTA_INIT_COUNT
	.align		4
        /*0038*/ 	.byte	0x02, 0x4a
	.zero		1
	.zero		1


	//----- nvinfo : EIATTR_EXIT_INSTR_OFFSETS
	.align		4
        /*003c*/ 	.byte	0x04, 0x1c
        /*003e*/ 	.short	(.L_19 - .L_18)


	//   ....[0]....
.L_18:
        /*0040*/ 	.word	0x000002e0


	//----- nvinfo : EIATTR_CBANK_PARAM_SIZE
	.align		4
.L_19:
        /*0044*/ 	.byte	0x03, 0x19
        /*0046*/ 	.short	0x0010


	//----- nvinfo : EIATTR_PARAM_CBANK
	.align		4
        /*0048*/ 	.byte	0x04, 0x0a
        /*004a*/ 	.short	(.L_21 - .L_20)
	.align		4
.L_20:
        /*004c*/ 	.word	index@(.nv.constant0._Z13copySharedMemPfPKf)
        /*0050*/ 	.short	0x0380
        /*0052*/ 	.short	0x0010


	//----- nvinfo : EIATTR_SW_WAR
	.align		4
.L_21:
        /*0054*/ 	.byte	0x04, 0x36
        /*0056*/ 	.short	(.L_23 - .L_22)
.L_22:
        /*0058*/ 	.word	0x00000008
.L_23:


//--------------------- .nv.info._Z4copyPfPKf     --------------------------
	.section	.nv.info._Z4copyPfPKf,"",@"SHT_CUDA_INFO"
	.sectionflags	@""
	.align	4


	//----- nvinfo : EIATTR_CUDA_API_VERSION
	.align		4
        /*0000*/ 	.byte	0x04, 0x37
        /*0002*/ 	.short	(.L_25 - .L_24)
.L_24:
        /*0004*/ 	.word	0x00000082


	//----- nvinfo : EIATTR_KPARAM_INFO
	.align		4
.L_25:
        /*0008*/ 	.byte	0x04, 0x17
        /*000a*/ 	.short	(.L_27 - .L_26)
.L_26:
        /*000c*/ 	.word	0x00000000
        /*0010*/ 	.short	0x0001
        /*0012*/ 	.short	0x0008
        /*0014*/ 	.byte	0x00, 0xf5, 0x21, 0x00


	//----- nvinfo : EIATTR_KPARAM_INFO
	.align		4
.L_27:
        /*0018*/ 	.byte	0x04, 0x17
        /*001a*/ 	.short	(.L_29 - .L_28)
.L_28:
        /*001c*/ 	.word	0x00000000
        /*0020*/ 	.short	0x0000
        /*0022*/ 	.short	0x0000
        /*0024*/ 	.byte	0x00, 0xf5, 0x21, 0x00


	//----- nvinfo : EIATTR_SPARSE_MMA_MASK
	.align		4
.L_29:
        /*0028*/ 	.byte	0x03, 0x50
        /*002a*/ 	.short	0x0000


	//----- nvinfo : EIATTR_MAXREG_COUNT
	.align		4
        /*002c*/ 	.byte	0x03, 0x1b
        /*002e*/ 	.short	0x00ff


	//----- nvinfo : EIATTR_MERCURY_ISA_VERSION
	.align		4
        /*0030*/ 	.byte	0x03, 0x5f
        /*0032*/ 	.short	0x0101


	//----- nvinfo : EIATTR_VRC_CTA_INIT_COUNT
	.align		4
        /*0034*/ 	.byte	0x02, 0x4a
	.zero		1
	.zero		1


	//----- nvinfo : EIATTR_EXIT_INSTR_OFFSETS
	.align		4
        /*0038*/ 	.byte	0x04, 0x1c
        /*003a*/ 	.short	(.L_31 - .L_30)


	//   ....[0]....
.L_30:
        /*003c*/ 	.word	0x00000200


	//----- nvinfo : EIATTR_CBANK_PARAM_SIZE
	.align		4
.L_31:
        /*0040*/ 	.byte	0x03, 0x19
        /*0042*/ 	.short	0x0010


	//----- nvinfo : EIATTR_PARAM_CBANK
	.align		4
        /*0044*/ 	.byte	0x04, 0x0a
        /*0046*/ 	.short	(.L_33 - .L_32)
	.align		4
.L_32:
        /*0048*/ 	.word	index@(.nv.constant0._Z4copyPfPKf)
        /*004c*/ 	.short	0x0380
        /*004e*/ 	.short	0x0010


	//----- nvinfo : EIATTR_SW_WAR
	.align		4
.L_33:
        /*0050*/ 	.byte	0x04, 0x36
        /*0052*/ 	.short	(.L_35 - .L_34)
.L_34:
        /*0054*/ 	.word	0x00000008
.L_35:


//--------------------- .nv.callgraph             --------------------------
	.section	.nv.callgraph,"",@"SHT_CUDA_CALLGRAPH"
	.align	4
	.sectionentsize	8
	.align		4
        /*0000*/ 	.word	0x00000000
	.align		4
        /*0004*/ 	.word	0xffffffff
	.align		4
        /*0008*/ 	.word	0x00000000
	.align		4
        /*000c*/ 	.word	0xfffffffe
	.align		4
        /*0010*/ 	.word	0x00000000
	.align		4
        /*0014*/ 	.word	0xfffffffd
	.align		4
        /*0018*/ 	.word	0x00000000
	.align		4
        /*001c*/ 	.word	0xfffffffc


//--------------------- .text._Z13copySharedMemPfPKf --------------------------
	.section	.text._Z13copySharedMemPfPKf,"ax",@progbits
	.align	128
        .global         _Z13copySharedMemPfPKf
        .type           _Z13copySharedMemPfPKf,@function
        .size           _Z13copySharedMemPfPKf,(.L_x_2 - _Z13copySharedMemPfPKf)
        .other          _Z13copySharedMemPfPKf,@"STO_CUDA_ENTRY STV_DEFAULT"
_Z13copySharedMemPfPKf:
.text._Z13copySharedMemPfPKf:
[----:B------:R-:W-:Y:S01]  /*0000*/  LDC R1, c[0x0][0x37c] ;  /* 0x0000df00ff017b82 */ /* 0x000fe20000000800 */
[----:B------:R-:W0:Y:S07]  /*0010*/  S2R R0, SR_CTAID.Y ;  /* 0x0000000000007919 */ /* 0x000e2e0000002600 */
[----:B------:R-:W1:Y:S01]  /*0020*/  LDC R6, c[0x0][0x370] ;  /* 0x0000dc00ff067b82 */ /* 0x000e620000000800 */
[----:B------:R-:W2:Y:S01]  /*0030*/  LDCU.64 UR6, c[0x0][0x358] ;  /* 0x00006b00ff0677ac */ /* 0x000ea20008000a00 */
[----:B------:R-:W0:Y:S01]  /*0040*/  S2R R12, SR_TID.Y ;  /* 0x00000000000c7919 */ /* 0x000e220000002200 */
[----:B------:R-:W3:Y:S05]  /*0050*/  S2R R2, SR_CTAID.X ;  /* 0x0000000000027919 */ /* 0x000eea0000002500 */
[----:B------:R-:W4:Y:S01]  /*0060*/  LDC.64 R4, c[0x0][0x388] ;  /* 0x0000e200ff047b82 */ /* 0x000f220000000a00 */
[----:B------:R-:W3:Y:S01]  /*0070*/  S2R R15, SR_TID.X ;  /* 0x00000000000f7919 */ /* 0x000ee20000002100 */
[----:B0-----:R-:W-:-:S05]  /*0080*/  LEA R0, R0, R12, 0x5 ;  /* 0x0000000c00007211 */ /* 0x001fca00078e28ff */
[----:B-1----:R-:W-:Y:S01]  /*0090*/  IMAD R3, R0, R6, RZ ;  /* 0x0000000600037224 */ /* 0x002fe200078e02ff */
[----:B---3--:R-:W-:-:S04]  /*00a0*/  LEA R0, R2, R15, 0x5 ;  /* 0x0000000f02007211 */ /* 0x008fc800078e28ff */
[----:B------:R-:W-:-:S04]  /*00b0*/  LEA R13, R3, R0, 0x5 ;  /* 0x00000000030d7211 */ /* 0x000fc800078e28ff */
[CC--:B------:R-:W-:Y:S02]  /*00c0*/  LEA R2, R6.reuse, R13.reuse, 0x9 ;  /* 0x0000000d06027211 */ /* 0x0c0fe400078e48ff */
[C---:B------:R-:W-:Y:S02]  /*00d0*/  LEA R3, R6.reuse, R13, 0x8 ;  /* 0x0000000d06037211 */ /* 0x040fe400078e40ff */
[----:B------:R-:W-:Y:S01]  /*00e0*/  LEA R0, R6, R2, 0x8 ;  /* 0x0000000206007211 */ /* 0x000fe200078e40ff */
[----:B----4-:R-:W-:-:S04]  /*00f0*/  IMAD.WIDE R6, R13, 0x4, R4 ;  /* 0x000000040d067825 */ /* 0x010fc800078e0204 */
[--C-:B------:R-:W-:Y:S02]  /*0100*/  IMAD.WIDE R8, R3, 0x4, R4.reuse ;  /* 0x0000000403087825 */ /* 0x100fe400078e0204 */
[----:B--2---:R-:W2:Y:S02]  /*0110*/  LDG.E R6, desc[UR6][R6.64] ;  /* 0x0000000606067981 */ /* 0x004ea4000c1e1900 */
[--C-:B------:R-:W-:Y:S02]  /*0120*/  IMAD.WIDE R10, R2, 0x4, R4.reuse ;  /* 0x00000004020a7825 */ /* 0x100fe400078e0204 */
[----:B------:R0:W3:Y:S02]  /*0130*/  LDG.E R14, desc[UR6][R8.64] ;  /* 0x00000006080e7981 */ /* 0x0000e4000c1e1900 */
[----:B------:R-:W-:Y:S02]  /*0140*/  IMAD.WIDE R4, R0, 0x4, R4 ;  /* 0x0000000400047825 */ /* 0x000fe400078e0204 */
[----:B------:R-:W4:Y:S04]  /*0150*/  LDG.E R10, desc[UR6][R10.64] ;  /* 0x000000060a0a7981 */ /* 0x000f28000c1e1900 */
[----:B------:R1:W5:Y:S01]  /*0160*/  LDG.E R16, desc[UR6][R4.64] ;  /* 0x0000000604107981 */ /* 0x000362000c1e1900 */
[----:B------:R-:W1:Y:S01]  /*0170*/  S2UR UR5, SR_CgaCtaId ;  /* 0x00000000000579c3 */ /* 0x000e620000008800 */
[----:B------:R-:W-:Y:S01]  /*0180*/  UMOV UR4, 0x400 ;  /* 0x0000040000047882 */ /* 0x000fe20000000000 */
[----:B------:R-:W-:-:S06]  /*0190*/  LEA R12, R12, R15, 0x5 ;  /* 0x0000000f0c0c7211 */ /* 0x000fcc00078e28ff */
[----:B0-----:R-:W0:Y:S01]  /*01a0*/  LDC.64 R8, c[0x0][0x380] ;  /* 0x0000e000ff087b82 */ /* 0x001e220000000a00 */
[----:B-1----:R-:W-:-:S06]  /*01b0*/  ULEA UR4, UR5, UR4, 0x18 ;  /* 0x0000000405047291 */ /* 0x002fcc000f8ec0ff */
[----:B------:R-:W-:Y:S01]  /*01c0*/  LEA R15, R12, UR4, 0x2 ;  /* 0x000000040c0f7c11 */ /* 0x000fe2000f8e10ff */
[----:B0-----:R-:W-:-:S04]  /*01d0*/  IMAD.WIDE R4, R13, 0x4, R8 ;  /* 0x000000040d047825 */ /* 0x001fc800078e0208 */
[----:B--2---:R0:W-:Y:S04]  /*01e0*/  STS [R15], R6 ;  /* 0x000000060f007388 */ /* 0x0041e80000000800 */
[----:B---3--:R-:W-:Y:S04]  /*01f0*/  STS [R15+0x400], R14 ;  /* 0x0004000e0f007388 */ /* 0x008fe80000000800 */
[----:B----4-:R-:W-:Y:S04]  /*0200*/  STS [R15+0x800], R10 ;  /* 0x0008000a0f007388 */ /* 0x010fe80000000800 */
[----:B-----5:R-:W-:Y:S01]  /*0210*/  STS [R15+0xc00], R16 ;  /* 0x000c00100f007388 */ /* 0x020fe20000000800 */
[----:B------:R-:W-:Y:S06]  /*0220*/  BAR.SYNC.DEFER_BLOCKING 0x0 ;  /* 0x0000000000007b1d */ /* 0x000fec0000010000 */
[----:B------:R-:W1:Y:S04]  /*0230*/  LDS R11, [R15] ;  /* 0x000000000f0b7984 */ /* 0x000e680000000800 */
[----:B------:R-:W2:Y:S04]  /*0240*/  LDS R17, [R15+0x400] ;  /* 0x000400000f117984 */ /* 0x000ea80000000800 */
[----:B------:R-:W3:Y:S04]  /*0250*/  LDS R19, [R15+0x800] ;  /* 0x000800000f137984 */ /* 0x000ee80000000800 */
[----:B------:R-:W4:Y:S01]  /*0260*/  LDS R21, [R15+0xc00] ;  /* 0x000c00000f157984 */ /* 0x000f220000000800 */
[----:B0-----:R-:W-:-:S04]  /*0270*/  IMAD.WIDE R6, R3, 0x4, R8 ;  /* 0x0000000403067825 */ /* 0x001fc800078e0208 */
[----:B------:R-:W-:-:S04]  /*0280*/  IMAD.WIDE R2, R2, 0x4, R8 ;  /* 0x0000000402027825 */ /* 0x000fc800078e0208 */
[----:B------:R-:W-:Y:S01]  /*0290*/  IMAD.WIDE R8, R0, 0x4, R8 ;  /* 0x0000000400087825 */ /* 0x000fe200078e0208 */
[----:B-1----:R-:W-:Y:S04]  /*02a0*/  STG.E desc[UR6][R4.64], R11 ;  /* 0x0000000b04007986 */ /* 0x002fe8000c101906 */
[----:B--2---:R-:W-:Y:S04]  /*02b0*/  STG.E desc[UR6][R6.64], R17 ;  /* 0x0000001106007986 */ /* 0x004fe8000c101906 */
[----:B---3--:R-:W-:Y:S04]  /*02c0*/  STG.E desc[UR6][R2.64], R19 ;  /* 0x0000001302007986 */ /* 0x008fe8000c101906 */
[----:B----4-:R-:W-:Y:S01]  /*02d0*/  STG.E desc[UR6][R8.64], R21 ;  /* 0x0000001508007986 */ /* 0x010fe2000c101906 */
[----:B------:R-:W-:Y:S05]  /*02e0*/  EXIT ;  /* 0x000000000000794d */ /* 0x000fea0003800000 */
.L_x_0:
[----:B------:R-:W-:-:S00]  /*02f0*/  BRA `(.L_x_0) ;  /* 0xfffffffc00fc7947 */ /* 0x000fc0000383ffff */
[----:B------:R-:W-:-:S00]  /*0300*/  NOP ;  /* 0x0000000000007918 */ /* 0x000fc00000000000 */
[----:B------:R-:W-:-:S00]  /*0310*/  NOP ;  /* 0x0000000000007918 */ /* 0x000fc00000000000 */
[----:B------:R-:W-:-:S00]  /*0320*/  NOP ;  /* 0x0000000000007918 */ /* 0x000fc00000000000 */
[----:B------:R-:W-:-:S00]  /*0330*/  NOP ;  /* 0x0000000000007918 */ /* 0x000fc00000000000 */
[----:B------:R-:W-:-:S00]  /*0340*/  NOP ;  /* 0x0000000000007918 */ /* 0x000fc00000000000 */
[----:B------:R-:W-:-:S00]  /*0350*/  NOP ;  /* 0x0000000000007918 */ /* 0x000fc00000000000 */
[----:B------:R-:W-:-:S00]  /*0360*/  NOP ;  /* 0x0000000000007918 */ /* 0x000fc00000000000 */
[----:B------:R-:W-:-:S00]  /*0370*/  NOP ;  /* 0x0000000000007918 */ /* 0x000fc00000000000 */
.L_x_2:


//--------------------- .text._Z4copyPfPKf        --------------------------
	.section	.text._Z4copyPfPKf,"ax",@progbits
	.align	128
        .global         _Z4copyPfPKf
        .type           _Z4copyPfPKf,@function
        .size           _Z4copyPfPKf,(.L_x_3 - _Z4copyPfPKf)
        .other          _Z4copyPfPKf,@"STO_CUDA_ENTRY STV_DEFAULT"
_Z4copyPfPKf:
.text._Z4copyPfPKf:
        /* <DEDUP_REMOVED lines=11> */
[----:B------:R-:W-:Y:S02]  /*00b0*/  LEA R13, R5, R0, 0x5 ;  /* 0x00000000050d7211 */ /* 0x000fe400078e28ff */
[----:B------:R-:W0:Y:S03]  /*00c0*/  LDC.64 R4, c[0x0][0x380] ;  /* 0x0000e000ff047b82 */ /* 0x000e260000000a00 */
[----:B----4-:R-:W-:-:S05]  /*00d0*/  IMAD.WIDE R6, R13, 0x4, R2 ;  /* 0x000000040d067825 */ /* 0x010fca00078e0202 */
[----:B--2---:R-:W2:Y:S01]  /*00e0*/  LDG.E R17, desc[UR4][R6.64] ;  /* 0x0000000406117981 */ /* 0x004ea2000c1e1900 */
[----:B------:R-:W-:-:S05]  /*00f0*/  LEA R15, R16, R13, 0x8 ;  /* 0x0000000d100f7211 */ /* 0x000fca00078e40ff */
[----:B------:R-:W-:-:S04]  /*0100*/  IMAD.WIDE R10, R15, 0x4, R2 ;  /* 0x000000040f0a7825 */ /* 0x000fc800078e0202 */
[----:B0-----:R-:W-:-:S05]  /*0110*/  IMAD.WIDE R8, R13, 0x4, R4 ;  /* 0x000000040d087825 */ /* 0x001fca00078e0204 */
[----:B--2---:R-:W-:Y:S04]  /*0120*/  STG.E desc[UR4][R8.64], R17 ;  /* 0x0000001108007986 */ /* 0x004fe8000c101904 */
[----:B------:R-:W2:Y:S01]  /*0130*/  LDG.E R11, desc[UR4][R10.64] ;  /* 0x000000040a0b7981 */ /* 0x000ea2000c1e1900 */
[----:B------:R-:W-:Y:S01]  /*0140*/  LEA R19, R16, R13, 0x9 ;  /* 0x0000000d10137211 */ /* 0x000fe200078e48ff */
[----:B------:R-:W-:-:S04]  /*0150*/  IMAD.WIDE R12, R15, 0x4, R4 ;  /* 0x000000040f0c7825 */ /* 0x000fc800078e0204 */
[C---:B------:R-:W-:Y:S01]  /*0160*/  IMAD.WIDE R14, R19.reuse, 0x4, R2 ;  /* 0x00000004130e7825 */ /* 0x040fe200078e0202 */
[----:B------:R-:W-:Y:S01]  /*0170*/  LEA R21, R16, R19, 0x8 ;  /* 0x0000001310157211 */ /* 0x000fe200078e40ff */
[----:B--2---:R-:W-:Y:S04]  /*0180*/  STG.E desc[UR4][R12.64], R11 ;  /* 0x0000000b0c007986 */ /* 0x004fe8000c101904 */
[----:B------:R-:W2:Y:S01]  /*0190*/  LDG.E R15, desc[UR4][R14.64] ;  /* 0x000000040e0f7981 */ /* 0x000ea2000c1e1900 */
[----:B------:R-:W-:-:S04]  /*01a0*/  IMAD.WIDE R6, R19, 0x4, R4 ;  /* 0x0000000413067825 */ /* 0x000fc800078e0204 */
[C---:B------:R-:W-:Y:S01]  /*01b0*/  IMAD.WIDE R2, R21.reuse, 0x4, R2 ;  /* 0x0000000415027825 */ /* 0x040fe200078e0202 */
[----:B--2---:R-:W-:Y:S05]  /*01c0*/  STG.E desc[UR4][R6.64], R15 ;  /* 0x0000000f06007986 */ /* 0x004fea000c101904 */
[----:B------:R-:W2:Y:S01]  /*01d0*/  LDG.E R3, desc[UR4][R2.64] ;  /* 0x0000000402037981 */ /* 0x000ea2000c1e1900 */
[----:B------:R-:W-:-:S05]  /*01e0*/  IMAD.WIDE R4, R21, 0x4, R4 ;  /* 0x0000000415047825 */ /* 0x000fca00078e0204 */
[----:B--2---:R-:W-:Y:S01]  /*01f0*/  STG.E desc[UR4][R4.64], R3 ;  /* 0x0000000304007986 */ /* 0x004fe2000c101904 */
[----:B------:R-:W-:Y:S05]  /*0200*/  EXIT ;  /* 0x000000000000794d */ /* 0x000fea0003800000 */
.L_x_1:
        /* <DEDUP_REMOVED lines=15> */
.L_x_3:


//--------------------- .nv.shared._Z13copySharedMemPfPKf --------------------------
	.section	.nv.shared._Z13copySharedMemPfPKf,"aw",@nobits
	.sectionflags	@""
	.align	4
.nv.shared._Z13copySharedMemPfPKf:
	.zero		5120


//--------------------- .nv.shared.reserved.0     --------------------------
	.section	.nv.shared.reserved.0,"aw",@nobits
	.weak		__nv_reservedSMEM_offset_0_alias
	.size		__nv_reservedSMEM_offset_0_alias, 0, 64
	.other		__nv_reservedSMEM_offset_0_alias,@"STO_CUDA_RESERVED_SHARED STV_DEFAULT"
__nv_reservedSMEM_offset_0_alias:
	.zero		0
	.zero		64


//--------------------- .nv.constant0._Z13copySharedMemPfPKf --------------------------
	.section	.nv.constant0._Z13copySharedMemPfPKf,"a",@progbits
	.sectionflags	@""
	.align	4
.nv.constant0._Z13copySharedMemPfPKf:
	.zero		912


//--------------------- .nv.constant0._Z4copyPfPKf --------------------------
	.section	.nv.constant0._Z4copyPfPKf,"a",@progbits
	.sectionflags	@""
	.align	4
.nv.constant0._Z4copyPfPKf:
	.zero		912


//--------------------- SYMBOLS --------------------------

	.type		.nv.reservedSmem.offset0,@object
	.size		.nv.reservedSmem.offset0,0x4
	.type		.nv.reservedSmem.cap,@object
	.size		.nv.reservedSmem.cap,0x4
